//
// Generated by NVIDIA NVVM Compiler
//
// Compiler Build ID: CL-36424714
// Cuda compilation tools, release 13.0, V13.0.88
// Based on NVVM 20.0.0
//

.version 9.0
.target sm_100
.address_size 64

	// .globl	_Z9matrixmulPfS_S_i
// _ZZ9matrixmulPfS_S_iE4s_Md has been demoted
// _ZZ9matrixmulPfS_S_iE4s_Nd has been demoted

.visible .entry _Z9matrixmulPfS_S_i(
	.param .u64 .ptr .align 1 _Z9matrixmulPfS_S_i_param_0,
	.param .u64 .ptr .align 1 _Z9matrixmulPfS_S_i_param_1,
	.param .u64 .ptr .align 1 _Z9matrixmulPfS_S_i_param_2,
	.param .u32 _Z9matrixmulPfS_S_i_param_3
)
{
	.reg .pred 	%p<4>;
	.reg .b32 	%r<44>;
	.reg .b32 	%f<116>;
	.reg .b64 	%rd<17>;
	// demoted variable
	.shared .align 4 .b8 _ZZ9matrixmulPfS_S_iE4s_Md[4096];
	// demoted variable
	.shared .align 4 .b8 _ZZ9matrixmulPfS_S_iE4s_Nd[4096];
	ld.param.u64 	%rd4, [_Z9matrixmulPfS_S_i_param_0];
	ld.param.u64 	%rd5, [_Z9matrixmulPfS_S_i_param_1];
	ld.param.u64 	%rd3, [_Z9matrixmulPfS_S_i_param_2];
	ld.param.u32 	%r21, [_Z9matrixmulPfS_S_i_param_3];
	cvta.to.global.u64 	%rd1, %rd5;
	cvta.to.global.u64 	%rd2, %rd4;
	mov.u32 	%r22, %ctaid.y;
	mov.u32 	%r23, %ntid.y;
	mov.u32 	%r1, %tid.y;
	mad.lo.s32 	%r24, %r22, %r23, %r1;
	mov.u32 	%r25, %ctaid.x;
	mov.u32 	%r26, %ntid.x;
	mul.lo.s32 	%r2, %r25, %r26;
	mov.u32 	%r3, %tid.x;
	mad.lo.s32 	%r4, %r21, %r24, %r3;
	shr.s32 	%r27, %r21, 31;
	shr.u32 	%r28, %r27, 27;
	add.s32 	%r29, %r21, %r28;
	shr.s32 	%r5, %r29, 5;
	setp.lt.s32 	%p1, %r21, 32;
	mov.f32 	%f115, 0f00000000;
	@%p1 bra 	$L__BB0_5;
	add.s32 	%r31, %r2, %r3;
	mad.lo.s32 	%r32, %r21, %r1, %r31;
	mul.wide.u32 	%rd6, %r32, 4;
	add.s64 	%rd7, %rd1, %rd6;
	ld.global.f32 	%f111, [%rd7];
	mul.wide.u32 	%rd8, %r4, 4;
	add.s64 	%rd9, %rd2, %rd8;
	ld.global.f32 	%f112, [%rd9];
	shl.b32 	%r33, %r1, 7;
	mov.u32 	%r34, _ZZ9matrixmulPfS_S_iE4s_Md;
	add.s32 	%r6, %r34, %r33;
	shl.b32 	%r35, %r3, 2;
	add.s32 	%r7, %r6, %r35;
	mov.u32 	%r36, _ZZ9matrixmulPfS_S_iE4s_Nd;
	add.s32 	%r9, %r36, %r35;
	add.s32 	%r8, %r9, %r33;
	neg.s32 	%r42, %r5;
	add.s32 	%r37, %r1, 32;
	mad.lo.s32 	%r41, %r21, %r37, %r31;
	shl.b32 	%r12, %r21, 5;
	mov.b32 	%r43, 0;
	mov.f32 	%f115, 0f00000000;
	mov.u32 	%r40, %r4;
$L__BB0_2:
	st.shared.f32 	[%r7], %f112;
	st.shared.f32 	[%r8], %f111;
	bar.sync 	0;
	add.s32 	%r43, %r43, 1;
	setp.ge.s32 	%p2, %r43, %r5;
	mov.f32 	%f112, 0f00000000;
	mov.f32 	%f111, %f112;
	@%p2 bra 	$L__BB0_4;
	add.s32 	%r38, %r40, 32;
	mul.wide.u32 	%rd10, %r38, 4;
	add.s64 	%rd11, %rd2, %rd10;
	ld.global.f32 	%f112, [%rd11];
	mul.wide.u32 	%rd12, %r41, 4;
	add.s64 	%rd13, %rd1, %rd12;
	ld.global.f32 	%f111, [%rd13];
$L__BB0_4:
	ld.shared.f32 	%f15, [%r6];
	ld.shared.f32 	%f16, [%r9];
	fma.rn.f32 	%f17, %f15, %f16, %f115;
	ld.shared.f32 	%f18, [%r6+4];
	ld.shared.f32 	%f19, [%r9+128];
	fma.rn.f32 	%f20, %f18, %f19, %f17;
	ld.shared.f32 	%f21, [%r6+8];
	ld.shared.f32 	%f22, [%r9+256];
	fma.rn.f32 	%f23, %f21, %f22, %f20;
	ld.shared.f32 	%f24, [%r6+12];
	ld.shared.f32 	%f25, [%r9+384];
	fma.rn.f32 	%f26, %f24, %f25, %f23;
	ld.shared.f32 	%f27, [%r6+16];
	ld.shared.f32 	%f28, [%r9+512];
	fma.rn.f32 	%f29, %f27, %f28, %f26;
	ld.shared.f32 	%f30, [%r6+20];
	ld.shared.f32 	%f31, [%r9+640];
	fma.rn.f32 	%f32, %f30, %f31, %f29;
	ld.shared.f32 	%f33, [%r6+24];
	ld.shared.f32 	%f34, [%r9+768];
	fma.rn.f32 	%f35, %f33, %f34, %f32;
	ld.shared.f32 	%f36, [%r6+28];
	ld.shared.f32 	%f37, [%r9+896];
	fma.rn.f32 	%f38, %f36, %f37, %f35;
	ld.shared.f32 	%f39, [%r6+32];
	ld.shared.f32 	%f40, [%r9+1024];
	fma.rn.f32 	%f41, %f39, %f40, %f38;
	ld.shared.f32 	%f42, [%r6+36];
	ld.shared.f32 	%f43, [%r9+1152];
	fma.rn.f32 	%f44, %f42, %f43, %f41;
	ld.shared.f32 	%f45, [%r6+40];
	ld.shared.f32 	%f46, [%r9+1280];
	fma.rn.f32 	%f47, %f45, %f46, %f44;
	ld.shared.f32 	%f48, [%r6+44];
	ld.shared.f32 	%f49, [%r9+1408];
	fma.rn.f32 	%f50, %f48, %f49, %f47;
	ld.shared.f32 	%f51, [%r6+48];
	ld.shared.f32 	%f52, [%r9+1536];
	fma.rn.f32 	%f53, %f51, %f52, %f50;
	ld.shared.f32 	%f54, [%r6+52];
	ld.shared.f32 	%f55, [%r9+1664];
	fma.rn.f32 	%f56, %f54, %f55, %f53;
	ld.shared.f32 	%f57, [%r6+56];
	ld.shared.f32 	%f58, [%r9+1792];
	fma.rn.f32 	%f59, %f57, %f58, %f56;
	ld.shared.f32 	%f60, [%r6+60];
	ld.shared.f32 	%f61, [%r9+1920];
	fma.rn.f32 	%f62, %f60, %f61, %f59;
	ld.shared.f32 	%f63, [%r6+64];
	ld.shared.f32 	%f64, [%r9+2048];
	fma.rn.f32 	%f65, %f63, %f64, %f62;
	ld.shared.f32 	%f66, [%r6+68];
	ld.shared.f32 	%f67, [%r9+2176];
	fma.rn.f32 	%f68, %f66, %f67, %f65;
	ld.shared.f32 	%f69, [%r6+72];
	ld.shared.f32 	%f70, [%r9+2304];
	fma.rn.f32 	%f71, %f69, %f70, %f68;
	ld.shared.f32 	%f72, [%r6+76];
	ld.shared.f32 	%f73, [%r9+2432];
	fma.rn.f32 	%f74, %f72, %f73, %f71;
	ld.shared.f32 	%f75, [%r6+80];
	ld.shared.f32 	%f76, [%r9+2560];
	fma.rn.f32 	%f77, %f75, %f76, %f74;
	ld.shared.f32 	%f78, [%r6+84];
	ld.shared.f32 	%f79, [%r9+2688];
	fma.rn.f32 	%f80, %f78, %f79, %f77;
	ld.shared.f32 	%f81, [%r6+88];
	ld.shared.f32 	%f82, [%r9+2816];
	fma.rn.f32 	%f83, %f81, %f82, %f80;
	ld.shared.f32 	%f84, [%r6+92];
	ld.shared.f32 	%f85, [%r9+2944];
	fma.rn.f32 	%f86, %f84, %f85, %f83;
	ld.shared.f32 	%f87, [%r6+96];
	ld.shared.f32 	%f88, [%r9+3072];
	fma.rn.f32 	%f89, %f87, %f88, %f86;
	ld.shared.f32 	%f90, [%r6+100];
	ld.shared.f32 	%f91, [%r9+3200];
	fma.rn.f32 	%f92, %f90, %f91, %f89;
	ld.shared.f32 	%f93, [%r6+104];
	ld.shared.f32 	%f94, [%r9+3328];
	fma.rn.f32 	%f95, %f93, %f94, %f92;
	ld.shared.f32 	%f96, [%r6+108];
	ld.shared.f32 	%f97, [%r9+3456];
	fma.rn.f32 	%f98, %f96, %f97, %f95;
	ld.shared.f32 	%f99, [%r6+112];
	ld.shared.f32 	%f100, [%r9+3584];
	fma.rn.f32 	%f101, %f99, %f100, %f98;
	ld.shared.f32 	%f102, [%r6+116];
	ld.shared.f32 	%f103, [%r9+3712];
	fma.rn.f32 	%f104, %f102, %f103, %f101;
	ld.shared.f32 	%f105, [%r6+120];
	ld.shared.f32 	%f106, [%r9+3840];
	fma.rn.f32 	%f107, %f105, %f106, %f104;
	ld.shared.f32 	%f108, [%r6+124];
	ld.shared.f32 	%f109, [%r9+3968];
	fma.rn.f32 	%f115, %f108, %f109, %f107;
	bar.sync 	0;
	add.s32 	%r42, %r42, 1;
	setp.ne.s32 	%p3, %r42, 0;
	add.s32 	%r41, %r41, %r12;
	add.s32 	%r40, %r40, 32;
	@%p3 bra 	$L__BB0_2;
$L__BB0_5:
	cvta.to.global.u64 	%rd14, %rd3;
	add.s32 	%r39, %r4, %r2;
	mul.wide.s32 	%rd15, %r39, 4;
	add.s64 	%rd16, %rd14, %rd15;
	st.global.f32 	[%rd16], %f115;
	ret;

}


// ===== COMPILED SASS (sm_100) =====

	.target	sm_100

	.elftype	@"ET_EXEC"


//--------------------- .note.nv.tkinfo           --------------------------
	.section	.note.nv.tkinfo,"",@"SHT_NOTE"
	.sectionflags	@"SHF_NOTE_NV_TKINFO"
	.tkinfo
        /*0018*/ 	.word	0x00000002
        /*0030*/ 	.string	""
        /*0030*/ 	.string	"ptxas"
        /*0030*/ 	.string	"Cuda compilation tools, release 13.0, V13.0.88"
        /*0030*/ 	.string	"Build cuda_13.0.r13.0/compiler.36424714_0"
        /*0030*/ 	.string	"-arch sm_100 -m 64 "



//--------------------- .note.nv.cuinfo           --------------------------
	.section	.note.nv.cuinfo,"",@"SHT_NOTE"
	.sectionflags	@"SHF_NOTE_NV_CUINFO"
        /*0018*/ 	.short	0x0002
        /*001a*/ 	.short	0x0064
        /*001c*/ 	.short	0x0082
	.zero		2


//--------------------- .nv.info                  --------------------------
	.section	.nv.info,"",@"SHT_CUDA_INFO"
	.align	4


	//----- nvinfo : EIATTR_REGCOUNT
	.align		4
        /*0000*/ 	.byte	0x04, 0x2f
        /*0002*/ 	.short	(.L_1 - .L_0)
	.align		4
.L_0:
        /*0004*/ 	.word	index@(_Z9matrixmulPfS_S_i)
        /*0008*/ 	.word	0x00000020


	//----- nvinfo : EIATTR_FRAME_SIZE
	.align		4
.L_1:
        /*000c*/ 	.byte	0x04, 0x11
        /*000e*/ 	.short	(.L_3 - .L_2)
	.align		4
.L_2:
        /*0010*/ 	.word	index@(_Z9matrixmulPfS_S_i)
        /*0014*/ 	.word	0x00000000


	//----- nvinfo : EIATTR_MIN_STACK_SIZE
	.align		4
.L_3:
        /*0018*/ 	.byte	0x04, 0x12
        /*001a*/ 	.short	(.L_5 - .L_4)
	.align		4
.L_4:
        /*001c*/ 	.word	index@(_Z9matrixmulPfS_S_i)
        /*0020*/ 	.word	0x00000000
.L_5:


//--------------------- .nv.compat                --------------------------
	.section	.nv.compat,"",@"SHT_CUDA_COMPAT_INFO"
	.align	4
        /*0000*/ 	.byte	0x02, 0x09, 0x00, 0x00, 0x02, 0x02, 0x01, 0x00, 0x02, 0x05, 0x05, 0x00, 0x03, 0x07, 0x01, 0x01
        /*0010*/ 	.byte	0x02, 0x03, 0x00, 0x00, 0x02, 0x06, 0x01, 0x00, 0x04, 0x0b, 0x08, 0x00, 0x09, 0x00, 0x00, 0x00
        /*0020*/ 	.byte	0x00, 0x00, 0x00, 0x00


//--------------------- .nv.info._Z9matrixmulPfS_S_i --------------------------
	.section	.nv.info._Z9matrixmulPfS_S_i,"",@"SHT_CUDA_INFO"
	.sectionflags	@""
	.align	4


	//----- nvinfo : EIATTR_CUDA_API_VERSION
	.align		4
        /*0000*/ 	.byte	0x04, 0x37
        /*0002*/ 	.short	(.L_7 - .L_6)
.L_6:
        /*0004*/ 	.word	0x00000082


	//----- nvinfo : EIATTR_KPARAM_INFO
	.align		4
.L_7:
        /*0008*/ 	.byte	0x04, 0x17
        /*000a*/ 	.short	(.L_9 - .L_8)
.L_8:
        /*000c*/ 	.word	0x00000000
        /*0010*/ 	.short	0x0003
        /*0012*/ 	.short	0x0018
        /*0014*/ 	.byte	0x00, 0xf0, 0x11, 0x00


	//----- nvinfo : EIATTR_KPARAM_INFO
	.align		4
.L_9:
        /*0018*/ 	.byte	0x04, 0x17
        /*001a*/ 	.short	(.L_11 - .L_10)
.L_10:
        /*001c*/ 	.word	0x00000000
        /*0020*/ 	.short	0x0002
        /*0022*/ 	.short	0x0010
        /*0024*/ 	.byte	0x00, 0xf5, 0x21, 0x00


	//----- nvinfo : EIATTR_KPARAM_INFO
	.align		4
.L_11:
        /*0028*/ 	.byte	0x04, 0x17
        /*002a*/ 	.short	(.L_13 - .L_12)
.L_12:
        /*002c*/ 	.word	0x00000000
        /*0030*/ 	.short	0x0001
        /*0032*/ 	.short	0x0008
        /*0034*/ 	.byte	0x00, 0xf5, 0x21, 0x00


	//----- nvinfo : EIATTR_KPARAM_INFO
	.align		4
.L_13:
        /*0038*/ 	.byte	0x04, 0x17
        /*003a*/ 	.short	(.L_15 - .L_14)
.L_14:
        /*003c*/ 	.word	0x00000000
        /*0040*/ 	.short	0x0000
        /*0042*/ 	.short	0x0000
        /*0044*/ 	.byte	0x00, 0xf5, 0x21, 0x00


	//----- nvinfo : EIATTR_SPARSE_MMA_MASK
	.align		4
.L_15:
        /*0048*/ 	.byte	0x03, 0x50
        /*004a*/ 	.short	0x0000


	//----- nvinfo : EIATTR_MAXREG_COUNT
	.align		4
        /*004c*/ 	.byte	0x03, 0x1b
        /*004e*/ 	.short	0x00ff


	//----- nvinfo : EIATTR_NUM_BARRIERS
	.align		4
        /*0050*/ 	.byte	0x02, 0x4c
        /*0052*/ 	.byte	0x01
	.zero		1


	//----- nvinfo : EIATTR_MERCURY_ISA_VERSION
	.align		4
        /*0054*/ 	.byte	0x03, 0x5f
        /*0056*/ 	.short	0x0101


	//----- nvinfo : EIATTR_VRC_CTA_INIT_COUNT
	.align		4
        /*0058*/ 	.byte	0x02, 0x4a
	.zero		1
	.zero		1


	//----- nvinfo : EIATTR_EXIT_INSTR_OFFSETS
	.align		4
        /*005c*/ 	.byte	0x04, 0x1c
        /*005e*/ 	.short	(.L_17 - .L_16)


	//   ....[0]....
.L_16:
        /*0060*/ 	.word	0x00000890


	//----- nvinfo : EIATTR_CBANK_PARAM_SIZE
	.align		4
.L_17:
        /*0064*/ 	.byte	0x03, 0x19
        /*0066*/ 	.short	0x001c


	//----- nvinfo : EIATTR_PARAM_CBANK
	.align		4
        /*0068*/ 	.byte	0x04, 0x0a
        /*006a*/ 	.short	(.L_19 - .L_18)
	.align		4
.L_18:
        /*006c*/ 	.word	index@(.nv.constant0._Z9matrixmulPfS_S_i)
        /*0070*/ 	.short	0x0380
        /*0072*/ 	.short	0x001c


	//----- nvinfo : EIATTR_SW_WAR
	.align		4
.L_19:
        /*0074*/ 	.byte	0x04, 0x36
        /*0076*/ 	.short	(.L_21 - .L_20)
.L_20:
        /*0078*/ 	.word	0x00000008
.L_21:


//--------------------- .nv.callgraph             --------------------------
	.section	.nv.callgraph,"",@"SHT_CUDA_CALLGRAPH"
	.align	4
	.sectionentsize	8
	.align		4
        /*0000*/ 	.word	0x00000000
	.align		4
        /*0004*/ 	.word	0xffffffff
	.align		4
        /*0008*/ 	.word	0x00000000
	.align		4
        /*000c*/ 	.word	0xfffffffe
	.align		4
        /*0010*/ 	.word	0x00000000
	.align		4
        /*0014*/ 	.word	0xfffffffd
	.align		4
        /*0018*/ 	.word	0x00000000
	.align		4
        /*001c*/ 	.word	0xfffffffc


//--------------------- .text._Z9matrixmulPfS_S_i --------------------------
	.section	.text._Z9matrixmulPfS_S_i,"ax",@progbits
	.align	128
        .global         _Z9matrixmulPfS_S_i
        .type           _Z9matrixmulPfS_S_i,@function
        .size           _Z9matrixmulPfS_S_i,(.L_x_3 - _Z9matrixmulPfS_S_i)
        .other          _Z9matrixmulPfS_S_i,@"STO_CUDA_ENTRY STV_DEFAULT"
_Z9matrixmulPfS_S_i:
.text._Z9matrixmulPfS_S_i:
[----:B------:R-:W-:Y:S01]  /*0000*/  LDC R1, c[0x0][0x37c] ;  /* 0x0000df00ff017b82 */ /* 0x000fe20000000800 */
[----:B------:R-:W0:Y:S01]  /*0010*/  S2R R9, SR_TID.Y ;  /* 0x0000000000097919 */ /* 0x000e220000002200 */
[----:B------:R-:W1:Y:S06]  /*0020*/  LDCU UR9, c[0x0][0x398] ;  /* 0x00007300ff0977ac */ /* 0x000e6c0008000800 */
[----:B------:R-:W0:Y:S01]  /*0030*/  S2UR UR5, SR_CTAID.Y ;  /* 0x00000000000579c3 */ /* 0x000e220000002600 */
[----:B------:R-:W-:Y:S01]  /*0040*/  HFMA2 R25, -RZ, RZ, 0, 0 ;  /* 0x00000000ff197431 */ /* 0x000fe200000001ff */
[----:B------:R-:W2:Y:S01]  /*0050*/  S2R R7, SR_TID.X ;  /* 0x0000000000077919 */ /* 0x000ea20000002100 */
[----:B------:R-:W3:Y:S05]  /*0060*/  LDCU.64 UR10, c[0x0][0x358] ;  /* 0x00006b00ff0a77ac */ /* 0x000eea0008000a00 */
[----:B------:R-:W0:Y:S01]  /*0070*/  LDC R17, c[0x0][0x364] ;  /* 0x0000d900ff117b82 */ /* 0x000e220000000800 */
[----:B------:R-:W4:Y:S07]  /*0080*/  LDCU UR7, c[0x0][0x360] ;  /* 0x00006c00ff0777ac */ /* 0x000f2e0008000800 */
[----:B------:R-:W4:Y:S01]  /*0090*/  S2UR UR6, SR_CTAID.X ;  /* 0x00000000000679c3 */ /* 0x000f220000002500 */
[----:B-1----:R-:W-:-:S02]  /*00a0*/  UISETP.GE.AND UP0, UPT, UR9, 0x20, UPT ;  /* 0x000000200900788c */ /* 0x002fc4000bf06270 */
[----:B------:R-:W-:-:S05]  /*00b0*/  USHF.R.S32.HI UR4, URZ, 0x1f, UR9 ;  /* 0x0000001fff047899 */ /* 0x000fca0008011409 */
[----:B------:R-:W1:Y:S01]  /*00c0*/  LDC.64 R22, c[0x0][0x390] ;  /* 0x0000e400ff167b82 */ /* 0x000e620000000a00 */
[----:B0-----:R-:W-:Y:S01]  /*00d0*/  IMAD R17, R17, UR5, R9 ;  /* 0x0000000511117c24 */ /* 0x001fe2000f8e0209 */
[----:B------:R-:W-:-:S03]  /*00e0*/  ULEA.HI UR5, UR4, UR9, URZ, 0x5 ;  /* 0x0000000904057291 */ /* 0x000fc6000f8f28ff */
[----:B--2---:R-:W-:Y:S01]  /*00f0*/  IMAD R17, R17, UR9, R7 ;  /* 0x0000000911117c24 */ /* 0x004fe2000f8e0207 */
[----:B----4-:R-:W-:Y:S01]  /*0100*/  UIMAD UR4, UR6, UR7, URZ ;  /* 0x00000007060472a4 */ /* 0x010fe2000f8e02ff */
[----:B---3--:R-:W-:Y:S11]  /*0110*/  BRA.U !UP0, `(.L_x_0) ;  /* 0x0000000508d07547 */ /* 0x008ff6000b800000 */
[----:B------:R-:W0:Y:S01]  /*0120*/  LDC.64 R18, c[0x0][0x380] ;  /* 0x0000e000ff127b82 */ /* 0x000e220000000a00 */
[----:B------:R-:W-:-:S05]  /*0130*/  IADD3 R2, PT, PT, R7, UR4, RZ ;  /* 0x0000000407027c10 */ /* 0x000fca000fffe0ff */
[----:B------:R-:W-:Y:S02]  /*0140*/  IMAD R3, R9, UR9, R2 ;  /* 0x0000000909037c24 */ /* 0x000fe4000f8e0202 */
[----:B------:R-:W2:Y:S01]  /*0150*/  LDC.64 R20, c[0x0][0x388] ;  /* 0x0000e200ff147b82 */ /* 0x000ea20000000a00 */
[----:B0-----:R-:W-:-:S06]  /*0160*/  IMAD.WIDE.U32 R18, R17, 0x4, R18 ;  /* 0x0000000411127825 */ /* 0x001fcc00078e0012 */
[----:B------:R0:W5:Y:S01]  /*0170*/  LDG.E R18, desc[UR10][R18.64] ;  /* 0x0000000a12127981 */ /* 0x000162000c1e1900 */
[----:B--2---:R-:W-:Y:S01]  /*0180*/  IMAD.WIDE.U32 R20, R3, 0x4, R20 ;  /* 0x0000000403147825 */ /* 0x004fe200078e0014 */
[----:B------:R-:W2:Y:S05]  /*0190*/  S2UR UR8, SR_CgaCtaId ;  /* 0x00000000000879c3 */ /* 0x000eaa0000008800 */
[----:B------:R0:W5:Y:S03]  /*01a0*/  LDG.E R20, desc[UR10][R20.64] ;  /* 0x0000000a14147981 */ /* 0x000166000c1e1900 */
[----:B------:R-:W3:Y:S01]  /*01b0*/  LDC R3, c[0x0][0x398] ;  /* 0x0000e600ff037b82 */ /* 0x000ee20000000800 */
[----:B------:R-:W-:-:S02]  /*01c0*/  UMOV UR6, 0x400 ;  /* 0x0000040000067882 */ /* 0x000fc40000000000 */
[----:B------:R-:W-:Y:S01]  /*01d0*/  UIADD3 UR7, UPT, UPT, UR6, 0x1000, URZ ;  /* 0x0000100006077890 */ /* 0x000fe2000fffe0ff */
[----:B------:R-:W-:Y:S01]  /*01e0*/  IADD3 R5, PT, PT, R9, 0x20, RZ ;  /* 0x0000002009057810 */ /* 0x000fe20007ffe0ff */
[----:B------:R-:W-:Y:S01]  /*01f0*/  USHF.R.S32.HI UR5, URZ, 0x5, UR5 ;  /* 0x00000005ff057899 */ /* 0x000fe20008011405 */
[----:B------:R-:W-:Y:S01]  /*0200*/  MOV R0, RZ ;  /* 0x000000ff00007202 */ /* 0x000fe20000000f00 */
[----:B--2---:R-:W-:Y:S02]  /*0210*/  ULEA UR6, UR8, UR6, 0x18 ;  /* 0x0000000608067291 */ /* 0x004fe4000f8ec0ff */
[----:B------:R-:W-:Y:S01]  /*0220*/  ULEA UR7, UR8, UR7, 0x18 ;  /* 0x0000000708077291 */ /* 0x000fe2000f8ec0ff */
[----:B------:R-:W-:-:S03]  /*0230*/  IMAD R2, R5, UR9, R2 ;  /* 0x0000000905027c24 */ /* 0x000fc6000f8e0202 */
[----:B------:R-:W-:Y:S02]  /*0240*/  LEA R16, R9, UR6, 0x7 ;  /* 0x0000000609107c11 */ /* 0x000fe4000f8e38ff */
[C---:B------:R-:W-:Y:S02]  /*0250*/  LEA R6, R7.reuse, UR7, 0x2 ;  /* 0x0000000707067c11 */ /* 0x040fe4000f8e10ff */
[----:B------:R-:W-:Y:S02]  /*0260*/  MOV R25, RZ ;  /* 0x000000ff00197202 */ /* 0x000fe40000000f00 */
[----:B------:R-:W-:Y:S02]  /*0270*/  MOV R4, R17 ;  /* 0x0000001100047202 */ /* 0x000fe40000000f00 */
[----:B------:R-:W-:Y:S02]  /*0280*/  LEA R7, R7, R16, 0x2 ;  /* 0x0000001007077211 */ /* 0x000fe400078e10ff */
[----:B------:R-:W-:Y:S01]  /*0290*/  LEA R5, R9, R6, 0x7 ;  /* 0x0000000609057211 */ /* 0x000fe200078e38ff */
[----:B0-----:R-:W-:-:S12]  /*02a0*/  UIADD3 UR8, UPT, UPT, -UR5, URZ, URZ ;  /* 0x000000ff05087290 */ /* 0x001fd8000fffe1ff */
.L_x_1:
[----:B-----5:R-:W-:Y:S01]  /*02b0*/  STS [R7], R18 ;  /* 0x0000001207007388 */ /* 0x020fe20000000800 */
[----:B------:R-:W-:Y:S02]  /*02c0*/  IADD3 R0, PT, PT, R0, 0x1, RZ ;  /* 0x0000000100007810 */ /* 0x000fe40007ffe0ff */
[----:B------:R-:W-:Y:S01]  /*02d0*/  IADD3 R4, PT, PT, R4, 0x20, RZ ;  /* 0x0000002004047810 */ /* 0x000fe20007ffe0ff */
[----:B------:R0:W-:Y:S01]  /*02e0*/  STS [R5], R20 ;  /* 0x0000001405007388 */ /* 0x0001e20000000800 */
[----:B------:R-:W-:Y:S01]  /*02f0*/  BAR.SYNC.DEFER_BLOCKING 0x0 ;  /* 0x0000000000007b1d */ /* 0x000fe20000010000 */
[----:B------:R-:W-:Y:S01]  /*0300*/  ISETP.GE.AND P0, PT, R0, UR5, PT ;  /* 0x0000000500007c0c */ /* 0x000fe2000bf06270 */
[----:B0-----:R-:W-:-:S04]  /*0310*/  HFMA2 R20, -RZ, RZ, 0, 0 ;  /* 0x00000000ff147431 */ /* 0x001fc800000001ff */
[----:B------:R-:W-:Y:S04]  /*0320*/  LDS R24, [R6] ;  /* 0x0000000006187984 */ /* 0x000fe80000000800 */
[----:B------:R-:W0:Y:S04]  /*0330*/  LDS.128 R12, [R16] ;  /* 0x00000000100c7984 */ /* 0x000e280000000c00 */
[----:B------:R-:W2:Y:S04]  /*0340*/  LDS R27, [R6+0x80] ;  /* 0x00008000061b7984 */ /* 0x000ea80000000800 */
[----:B------:R-:W4:Y:S04]  /*0350*/  LDS R21, [R6+0x100] ;  /* 0x0001000006157984 */ /* 0x000f280000000800 */
[----:B------:R-:W1:Y:S04]  /*0360*/  LDS R28, [R6+0x180] ;  /* 0x00018000061c7984 */ /* 0x000e680000000800 */
[----:B------:R-:W-:Y:S04]  /*0370*/  LDS R19, [R6+0x200] ;  /* 0x0002000006137984 */ /* 0x000fe80000000800 */
[----:B------:R-:W3:Y:S04]  /*0380*/  LDS.128 R8, [R16+0x10] ;  /* 0x0000100010087984 */ /* 0x000ee80000000c00 */
[----:B------:R-:W3:Y:S01]  /*0390*/  LDS R26, [R6+0x280] ;  /* 0x00028000061a7984 */ /* 0x000ee20000000800 */
[----:B0-----:R-:W-:-:S02]  /*03a0*/  FFMA R12, R12, R24, R25 ;  /* 0x000000180c0c7223 */ /* 0x001fc40000000019 */
[----:B------:R-:W0:Y:S02]  /*03b0*/  LDC.64 R24, c[0x0][0x380] ;  /* 0x0000e000ff187b82 */ /* 0x000e240000000a00 */
[----:B--2---:R-:W-:Y:S02]  /*03c0*/  FFMA R18, R27, R13, R12 ;  /* 0x0000000d1b127223 */ /* 0x004fe4000000000c */
[----:B------:R-:W-:Y:S02]  /*03d0*/  LDS R27, [R6+0x380] ;  /* 0x00038000061b7984 */ /* 0x000fe40000000800 */
[----:B----4-:R-:W-:Y:S01]  /*03e0*/  FFMA R21, R21, R14, R18 ;  /* 0x0000000e15157223 */ /* 0x010fe20000000012 */
[----:B------:R-:W-:Y:S01]  /*03f0*/  MOV R18, RZ ;  /* 0x000000ff00127202 */ /* 0x000fe20000000f00 */
[----:B------:R-:W2:Y:S02]  /*0400*/  LDC.64 R12, c[0x0][0x388] ;  /* 0x0000e200ff0c7b82 */ /* 0x000ea40000000a00 */
[----:B-1----:R-:W-:-:S02]  /*0410*/  FFMA R15, R28, R15, R21 ;  /* 0x0000000f1c0f7223 */ /* 0x002fc40000000015 */
[----:B------:R-:W1:Y:S02]  /*0420*/  LDS R21, [R6+0x300] ;  /* 0x0003000006157984 */ /* 0x000e640000000800 */
[----:B---3--:R-:W-:Y:S02]  /*0430*/  FFMA R15, R8, R19, R15 ;  /* 0x00000013080f7223 */ /* 0x008fe4000000000f */
[----:B------:R-:W-:Y:S02]  /*0440*/  LDS R8, [R6+0x400] ;  /* 0x0004000006087984 */ /* 0x000fe40000000800 */
[----:B------:R-:W-:Y:S02]  /*0450*/  FFMA R26, R26, R9, R15 ;  /* 0x000000091a1a7223 */ /* 0x000fe4000000000f */
[----:B------:R-:W-:Y:S01]  /*0460*/  LDS R9, [R6+0x480] ;  /* 0x0004800006097984 */ /* 0x000fe20000000800 */
[----:B0-----:R-:W-:-:S03]  /*0470*/  @!P0 IMAD.WIDE.U32 R24, R4, 0x4, R24 ;  /* 0x0000000404188825 */ /* 0x001fc600078e0018 */
[----:B------:R-:W-:Y:S01]  /*0480*/  LDS R19, [R6+0x500] ;  /* 0x0005000006137984 */ /* 0x000fe20000000800 */
[----:B--2---:R-:W-:-:S03]  /*0490*/  @!P0 IMAD.WIDE.U32 R28, R2, 0x4, R12 ;  /* 0x00000004021c8825 */ /* 0x004fc600078e000c */
[----:B------:R0:W5:Y:S04]  /*04a0*/  @!P0 LDG.E R18, desc[UR10][R24.64] ;  /* 0x0000000a18128981 */ /* 0x000168000c1e1900 */
[----:B------:R-:W2:Y:S04]  /*04b0*/  LDS.128 R12, [R16+0x20] ;  /* 0x00002000100c7984 */ /* 0x000ea80000000c00 */
[----:B------:R4:W5:Y:S01]  /*04c0*/  @!P0 LDG.E R20, desc[UR10][R28.64] ;  /* 0x0000000a1c148981 */ /* 0x000962000c1e1900 */
[----:B------:R-:W-:Y:S01]  /*04d0*/  UIADD3 UR8, UPT, UPT, UR8, 0x1, URZ ;  /* 0x0000000108087890 */ /* 0x000fe2000fffe0ff */
[----:B------:R-:W-:-:S02]  /*04e0*/  LEA R2, R3, R2, 0x5 ;  /* 0x0000000203027211 */ /* 0x000fc400078e28ff */
[----:B0-----:R-:W-:Y:S01]  /*04f0*/  LDS R25, [R6+0x680] ;  /* 0x0006800006197984 */ /* 0x001fe20000000800 */
[----:B------:R-:W-:Y:S01]  /*0500*/  UISETP.NE.AND UP0, UPT, UR8, URZ, UPT ;  /* 0x000000ff0800728c */ /* 0x000fe2000bf05270 */
[----:B-1----:R-:W-:Y:S02]  /*0510*/  FFMA R10, R21, R10, R26 ;  /* 0x0000000a150a7223 */ /* 0x002fe4000000001a */
[----:B------:R-:W0:Y:S02]  /*0520*/  LDS R21, [R6+0x580] ;  /* 0x0005800006157984 */ /* 0x000e240000000800 */
[----:B------:R-:W-:-:S04]  /*0530*/  FFMA R11, R27, R11, R10 ;  /* 0x0000000b1b0b7223 */ /* 0x000fc8000000000a */
[----:B--2---:R-:W-:-:S04]  /*0540*/  FFMA R8, R12, R8, R11 ;  /* 0x000000080c087223 */ /* 0x004fc8000000000b */
[----:B------:R-:W-:Y:S02]  /*0550*/  FFMA R12, R9, R13, R8 ;  /* 0x0000000d090c7223 */ /* 0x000fe40000000008 */
[----:B------:R-:W-:Y:S02]  /*0560*/  LDS R13, [R6+0x600] ;  /* 0x00060000060d7984 */ /* 0x000fe40000000800 */
[----:B------:R-:W-:Y:S02]  /*0570*/  FFMA R12, R19, R14, R12 ;  /* 0x0000000e130c7223 */ /* 0x000fe4000000000c */
[----:B------:R-:W1:Y:S04]  /*0580*/  LDS.128 R8, [R16+0x30] ;  /* 0x0000300010087984 */ /* 0x000e680000000c00 */
[----:B------:R-:W2:Y:S01]  /*0590*/  LDS R19, [R6+0x700] ;  /* 0x0007000006137984 */ /* 0x000ea20000000800 */
[----:B0-----:R-:W-:-:S03]  /*05a0*/  FFMA R15, R21, R15, R12 ;  /* 0x0000000f150f7223 */ /* 0x001fc6000000000c */
[----:B------:R-:W0:Y:S01]  /*05b0*/  LDS R21, [R6+0x780] ;  /* 0x0007800006157984 */ /* 0x000e220000000800 */
[----:B-1----:R-:W-:-:S03]  /*05c0*/  FFMA R8, R8, R13, R15 ;  /* 0x0000000d08087223 */ /* 0x002fc6000000000f */
[----:B------:R-:W-:Y:S01]  /*05d0*/  LDS.128 R12, [R16+0x40] ;  /* 0x00004000100c7984 */ /* 0x000fe20000000c00 */
[----:B------:R-:W-:-:S03]  /*05e0*/  FFMA R8, R25, R9, R8 ;  /* 0x0000000919087223 */ /* 0x000fc60000000008 */
[----:B------:R-:W1:Y:S01]  /*05f0*/  LDS R9, [R6+0x800] ;  /* 0x0008000006097984 */ /* 0x000e620000000800 */
[----:B--2---:R-:W-:-:S03]  /*0600*/  FFMA R8, R19, R10, R8 ;  /* 0x0000000a13087223 */ /* 0x004fc60000000008 */
[----:B------:R-:W2:Y:S01]  /*0610*/  LDS R25, [R6+0x880] ;  /* 0x0008800006197984 */ /* 0x000ea20000000800 */
[----:B0-----:R-:W-:-:S03]  /*0620*/  FFMA R11, R21, R11, R8 ;  /* 0x0000000b150b7223 */ /* 0x001fc60000000008 */
[----:B------:R-:W0:Y:S04]  /*0630*/  LDS R19, [R6+0x900] ;  /* 0x0009000006137984 */ /* 0x000e280000000800 */
[----:B------:R-:W3:Y:S01]  /*0640*/  LDS R21, [R6+0x980] ;  /* 0x0009800006157984 */ /* 0x000ee20000000800 */
[----:B-1----:R-:W-:-:S03]  /*0650*/  FFMA R12, R12, R9, R11 ;  /* 0x000000090c0c7223 */ /* 0x002fc6000000000b */
[----:B------:R-:W-:Y:S01]  /*0660*/  LDS.128 R8, [R16+0x50] ;  /* 0x0000500010087984 */ /* 0x000fe20000000c00 */
[----:B--2---:R-:W-:-:S03]  /*0670*/  FFMA R12, R25, R13, R12 ;  /* 0x0000000d190c7223 */ /* 0x004fc6000000000c */
[----:B------:R-:W1:Y:S01]  /*0680*/  LDS R13, [R6+0xa00] ;  /* 0x000a0000060d7984 */ /* 0x000e620000000800 */
[----:B0-----:R-:W-:-:S03]  /*0690*/  FFMA R12, R19, R14, R12 ;  /* 0x0000000e130c7223 */ /* 0x001fc6000000000c */
[----:B------:R-:W0:Y:S01]  /*06a0*/  LDS R25, [R6+0xa80] ;  /* 0x000a800006197984 */ /* 0x000e220000000800 */
[----:B---3--:R-:W-:-:S03]  /*06b0*/  FFMA R15, R21, R15, R12 ;  /* 0x0000000f150f7223 */ /* 0x008fc6000000000c */
[----:B------:R-:W2:Y:S04]  /*06c0*/  LDS R19, [R6+0xb00] ;  /* 0x000b000006137984 */ /* 0x000ea80000000800 */
[----:B------:R-:W3:Y:S01]  /*06d0*/  LDS R21, [R6+0xb80] ;  /* 0x000b800006157984 */ /* 0x000ee20000000800 */
[----:B-1----:R-:W-:-:S03]  /*06e0*/  FFMA R8, R8, R13, R15 ;  /* 0x0000000d08087223 */ /* 0x002fc6000000000f */
[----:B------:R-:W-:Y:S01]  /*06f0*/  LDS.128 R12, [R16+0x60] ;  /* 0x00006000100c7984 */ /* 0x000fe20000000c00 */
[----:B0-----:R-:W-:-:S03]  /*0700*/  FFMA R8, R25, R9, R8 ;  /* 0x0000000919087223 */ /* 0x001fc60000000008 */
[----:B------:R-:W0:Y:S01]  /*0710*/  LDS R9, [R6+0xc00] ;  /* 0x000c000006097984 */ /* 0x000e220000000800 */
[----:B--2---:R-:W-:-:S03]  /*0720*/  FFMA R8, R19, R10, R8 ;  /* 0x0000000a13087223 */ /* 0x004fc60000000008 */
[----:B------:R-:W1:Y:S01]  /*0730*/  LDS R25, [R6+0xc80] ;  /* 0x000c800006197984 */ /* 0x000e620000000800 */
[----:B---3--:R-:W-:-:S03]  /*0740*/  FFMA R11, R21, R11, R8 ;  /* 0x0000000b150b7223 */ /* 0x008fc60000000008 */
[----:B------:R-:W2:Y:S04]  /*0750*/  LDS R19, [R6+0xd00] ;  /* 0x000d000006137984 */ /* 0x000ea80000000800 */
[----:B------:R-:W-:Y:S01]  /*0760*/  LDS R21, [R6+0xe80] ;  /* 0x000e800006157984 */ /* 0x000fe20000000800 */
[----:B0-----:R-:W-:-:S03]  /*0770*/  FFMA R8, R12, R9, R11 ;  /* 0x000000090c087223 */ /* 0x001fc6000000000b */
[----:B------:R-:W0:Y:S01]  /*0780*/  LDS R12, [R6+0xd80] ;  /* 0x000d8000060c7984 */ /* 0x000e220000000800 */
[----:B-1----:R-:W-:-:S03]  /*0790*/  FFMA R24, R25, R13, R8 ;  /* 0x0000000d19187223 */ /* 0x002fc60000000008 */
[----:B------:R-:W-:Y:S01]  /*07a0*/  LDS R13, [R6+0xe00] ;  /* 0x000e0000060d7984 */ /* 0x000fe20000000800 */
[----:B--2---:R-:W-:-:S03]  /*07b0*/  FFMA R19, R19, R14, R24 ;  /* 0x0000000e13137223 */ /* 0x004fc60000000018 */
[----:B------:R-:W1:Y:S04]  /*07c0*/  LDS.128 R8, [R16+0x70] ;  /* 0x0000700010087984 */ /* 0x000e680000000c00 */
[----:B------:R-:W2:Y:S04]  /*07d0*/  LDS R14, [R6+0xf00] ;  /* 0x000f0000060e7984 */ /* 0x000ea80000000800 */
[----:B------:R-:W3:Y:S01]  /*07e0*/  LDS R25, [R6+0xf80] ;  /* 0x000f800006197984 */ /* 0x000ee20000000800 */
[----:B0-----:R-:W-:-:S04]  /*07f0*/  FFMA R15, R12, R15, R19 ;  /* 0x0000000f0c0f7223 */ /* 0x001fc80000000013 */
[----:B-1----:R-:W-:-:S04]  /*0800*/  FFMA R8, R8, R13, R15 ;  /* 0x0000000d08087223 */ /* 0x002fc8000000000f */
[----:B------:R-:W-:-:S04]  /*0810*/  FFMA R9, R21, R9, R8 ;  /* 0x0000000915097223 */ /* 0x000fc80000000008 */
[----:B--2---:R-:W-:-:S04]  /*0820*/  FFMA R10, R14, R10, R9 ;  /* 0x0000000a0e0a7223 */ /* 0x004fc80000000009 */
[----:B---3--:R-:W-:Y:S01]  /*0830*/  FFMA R25, R25, R11, R10 ;  /* 0x0000000b19197223 */ /* 0x008fe2000000000a */
[----:B------:R-:W-:Y:S06]  /*0840*/  BAR.SYNC.DEFER_BLOCKING 0x0 ;  /* 0x0000000000007b1d */ /* 0x000fec0000010000 */
[----:B----4-:R-:W-:Y:S05]  /*0850*/  BRA.U UP0, `(.L_x_1) ;  /* 0xfffffff900947547 */ /* 0x010fea000b83ffff */
.L_x_0:
[----:B------:R-:W-:-:S05]  /*0860*/  IADD3 R17, PT, PT, R17, UR4, RZ ;  /* 0x0000000411117c10 */ /* 0x000fca000fffe0ff */
[----:B-1----:R-:W-:-:S05]  /*0870*/  IMAD.WIDE R22, R17, 0x4, R22 ;  /* 0x0000000411167825 */ /* 0x002fca00078e0216 */
[----:B------:R-:W-:Y:S01]  /*0880*/  STG.E desc[UR10][R22.64], R25 ;  /* 0x0000001916007986 */ /* 0x000fe2000c10190a */
[----:B------:R-:W-:Y:S05]  /*0890*/  EXIT ;  /* 0x000000000000794d */ /* 0x000fea0003800000 */
.L_x_2:
[----:B------:R-:W-:-:S00]  /*08a0*/  BRA `(.L_x_2) ;  /* 0xfffffffc00fc7947 */ /* 0x000fc0000383ffff */
[----:B------:R-:W-:-:S00]  /*08b0*/  NOP ;  /* 0x0000000000007918 */ /* 0x000fc00000000000 */
        /* <DEDUP_REMOVED lines=12> */
.L_x_3:


//--------------------- .nv.shared._Z9matrixmulPfS_S_i --------------------------
	.section	.nv.shared._Z9matrixmulPfS_S_i,"aw",@nobits
	.sectionflags	@""
	.align	4
.nv.shared._Z9matrixmulPfS_S_i:
	.zero		9216


//--------------------- .nv.shared.reserved.0     --------------------------
	.section	.nv.shared.reserved.0,"aw",@nobits
	.weak		__nv_reservedSMEM_offset_0_alias
	.size		__nv_reservedSMEM_offset_0_alias, 0, 64
	.other		__nv_reservedSMEM_offset_0_alias,@"STO_CUDA_RESERVED_SHARED STV_DEFAULT"
__nv_reservedSMEM_offset_0_alias:
	.zero		0
	.zero		64


//--------------------- .nv.constant0._Z9matrixmulPfS_S_i --------------------------
	.section	.nv.constant0._Z9matrixmulPfS_S_i,"a",@progbits
	.sectionflags	@""
	.align	4
.nv.constant0._Z9matrixmulPfS_S_i:
	.zero		924


//--------------------- SYMBOLS --------------------------

	.type		.nv.reservedSmem.offset0,@object
	.size		.nv.reservedSmem.offset0,0x4
	.type		.nv.reservedSmem.cap,@object
	.size		.nv.reservedSmem.cap,0x4
